//
// Generated by NVIDIA NVVM Compiler
//
// Compiler Build ID: CL-36424714
// Cuda compilation tools, release 13.0, V13.0.88
// Based on NVVM 20.0.0
//

.version 9.0
.target sm_100
.address_size 64

	// .globl	_Z18printStructByValue6Simple
.extern .func  (.param .b32 func_retval0) vprintf
(
	.param .b64 vprintf_param_0,
	.param .b64 vprintf_param_1
)
;
.global .align 1 .b8 $str[45] = {68, 101, 118, 105, 99, 101, 58, 32, 114, 101, 99, 101, 105, 118, 101, 100, 32, 115, 116, 114, 117, 99, 116, 32, 119, 105, 116, 104, 32, 97, 32, 61, 32, 37, 100, 44, 32, 98, 32, 61, 32, 37, 102, 10};

.visible .entry _Z18printStructByValue6Simple(
	.param .align 4 .b8 _Z18printStructByValue6Simple_param_0[8]
)
{
	.local .align 16 .b8 	__local_depot0[16];
	.reg .b64 	%SP;
	.reg .b64 	%SPL;
	.reg .b32 	%r<4>;
	.reg .b32 	%f<2>;
	.reg .b64 	%rd<5>;
	.reg .b64 	%fd<2>;

	mov.u64 	%SPL, __local_depot0;
	cvta.local.u64 	%SP, %SPL;
	ld.param.u32 	%r1, [_Z18printStructByValue6Simple_param_0];
	ld.param.f32 	%f1, [_Z18printStructByValue6Simple_param_0+4];
	add.u64 	%rd1, %SP, 0;
	add.u64 	%rd2, %SPL, 0;
	cvt.f64.f32 	%fd1, %f1;
	st.local.u32 	[%rd2], %r1;
	st.local.f64 	[%rd2+8], %fd1;
	mov.u64 	%rd3, $str;
	cvta.global.u64 	%rd4, %rd3;
	{ // callseq 0, 0
	.param .b64 param0;
	st.param.b64 	[param0], %rd4;
	.param .b64 param1;
	st.param.b64 	[param1], %rd1;
	.param .b32 retval0;
	call.uni (retval0), 
	vprintf, 
	(
	param0, 
	param1
	);
	ld.param.b32 	%r2, [retval0];
	} // callseq 0
	ret;

}


// ===== COMPILED SASS (sm_100) =====

	.target	sm_100

	.elftype	@"ET_EXEC"


//--------------------- .note.nv.tkinfo           --------------------------
	.section	.note.nv.tkinfo,"",@"SHT_NOTE"
	.sectionflags	@"SHF_NOTE_NV_TKINFO"
	.tkinfo
        /*0018*/ 	.word	0x00000002
        /*0030*/ 	.string	""
        /*0030*/ 	.string	"ptxas"
        /*0030*/ 	.string	"Cuda compilation tools, release 13.0, V13.0.88"
        /*0030*/ 	.string	"Build cuda_13.0.r13.0/compiler.36424714_0"
        /*0030*/ 	.string	"-arch sm_100 -m 64 "



//--------------------- .note.nv.cuinfo           --------------------------
	.section	.note.nv.cuinfo,"",@"SHT_NOTE"
	.sectionflags	@"SHF_NOTE_NV_CUINFO"
        /*0018*/ 	.short	0x0002
        /*001a*/ 	.short	0x0064
        /*001c*/ 	.short	0x0082
	.zero		2


//--------------------- .nv.info                  --------------------------
	.section	.nv.info,"",@"SHT_CUDA_INFO"
	.align	4


	//----- nvinfo : EIATTR_REGCOUNT
	.align		4
        /*0000*/ 	.byte	0x04, 0x2f
        /*0002*/ 	.short	(.L_2 - .L_1)
	.align		4
.L_1:
        /*0004*/ 	.word	index@(_Z18printStructByValue6Simple)
        /*0008*/ 	.word	0x00000018


	//----- nvinfo : EIATTR_FRAME_SIZE
	.align		4
.L_2:
        /*000c*/ 	.byte	0x04, 0x11
        /*000e*/ 	.short	(.L_4 - .L_3)
	.align		4
.L_3:
        /*0010*/ 	.word	index@(_Z18printStructByValue6Simple)
        /*0014*/ 	.word	0x00000010


	//----- nvinfo : EIATTR_MIN_STACK_SIZE
	.align		4
.L_4:
        /*0018*/ 	.byte	0x04, 0x12
        /*001a*/ 	.short	(.L_6 - .L_5)
	.align		4
.L_5:
        /*001c*/ 	.word	index@(_Z18printStructByValue6Simple)
        /*0020*/ 	.word	0x00000010
.L_6:


//--------------------- .nv.compat                --------------------------
	.section	.nv.compat,"",@"SHT_CUDA_COMPAT_INFO"
	.align	4
        /*0000*/ 	.byte	0x02, 0x09, 0x00, 0x00, 0x02, 0x02, 0x01, 0x00, 0x02, 0x05, 0x05, 0x00, 0x03, 0x07, 0x01, 0x01
        /*0010*/ 	.byte	0x02, 0x03, 0x00, 0x00, 0x02, 0x06, 0x01, 0x00, 0x04, 0x0b, 0x08, 0x00, 0x09, 0x00, 0x00, 0x00
        /*0020*/ 	.byte	0x00, 0x00, 0x00, 0x00


//--------------------- .nv.info._Z18printStructByValue6Simple --------------------------
	.section	.nv.info._Z18printStructByValue6Simple,"",@"SHT_CUDA_INFO"
	.sectionflags	@""
	.align	4


	//----- nvinfo : EIATTR_CUDA_API_VERSION
	.align		4
        /*0000*/ 	.byte	0x04, 0x37
        /*0002*/ 	.short	(.L_8 - .L_7)
.L_7:
        /*0004*/ 	.word	0x00000082


	//----- nvinfo : EIATTR_KPARAM_INFO
	.align		4
.L_8:
        /*0008*/ 	.byte	0x04, 0x17
        /*000a*/ 	.short	(.L_10 - .L_9)
.L_9:
        /*000c*/ 	.word	0x00000000
        /*0010*/ 	.short	0x0000
        /*0012*/ 	.short	0x0000
        /*0014*/ 	.byte	0x00, 0xf0, 0x21, 0x00


	//----- nvinfo : EIATTR_SPARSE_MMA_MASK
	.align		4
.L_10:
        /*0018*/ 	.byte	0x03, 0x50
        /*001a*/ 	.short	0x0000


	//----- nvinfo : EIATTR_MAXREG_COUNT
	.align		4
        /*001c*/ 	.byte	0x03, 0x1b
        /*001e*/ 	.short	0x00ff


	//----- nvinfo : EIATTR_EXTERNS
	.align		4
        /*0020*/ 	.byte	0x04, 0x0f
        /*0022*/ 	.short	(.L_12 - .L_11)


	//   ....[0]....
	.align		4
.L_11:
        /*0024*/ 	.word	index@(vprintf)


	//----- nvinfo : EIATTR_MERCURY_ISA_VERSION
	.align		4
.L_12:
        /*0028*/ 	.byte	0x03, 0x5f
        /*002a*/ 	.short	0x0101


	//----- nvinfo : EIATTR_VRC_CTA_INIT_COUNT
	.align		4
        /*002c*/ 	.byte	0x02, 0x4a
	.zero		1
	.zero		1


	//----- nvinfo : EIATTR_SYSCALL_OFFSETS
	.align		4
        /*0030*/ 	.byte	0x04, 0x46
        /*0032*/ 	.short	(.L_14 - .L_13)


	//   ....[0]....
.L_13:
        /*0034*/ 	.word	0x00000100


	//----- nvinfo : EIATTR_EXIT_INSTR_OFFSETS
	.align		4
.L_14:
        /*0038*/ 	.byte	0x04, 0x1c
        /*003a*/ 	.short	(.L_16 - .L_15)


	//   ....[0]....
.L_15:
        /*003c*/ 	.word	0x00000110


	//----- nvinfo : EIATTR_CBANK_PARAM_SIZE
	.align		4
.L_16:
        /*0040*/ 	.byte	0x03, 0x19
        /*0042*/ 	.short	0x0008


	//----- nvinfo : EIATTR_PARAM_CBANK
	.align		4
        /*0044*/ 	.byte	0x04, 0x0a
        /*0046*/ 	.short	(.L_18 - .L_17)
	.align		4
.L_17:
        /*0048*/ 	.word	index@(.nv.constant0._Z18printStructByValue6Simple)
        /*004c*/ 	.short	0x0380
        /*004e*/ 	.short	0x0008


	//----- nvinfo : EIATTR_SW_WAR
	.align		4
.L_18:
        /*0050*/ 	.byte	0x04, 0x36
        /*0052*/ 	.short	(.L_20 - .L_19)
.L_19:
        /*0054*/ 	.word	0x00000008
.L_20:


//--------------------- .nv.callgraph             --------------------------
	.section	.nv.callgraph,"",@"SHT_CUDA_CALLGRAPH"
	.align	4
	.sectionentsize	8
	.align		4
        /*0000*/ 	.word	0x00000000
	.align		4
        /*0004*/ 	.word	0xffffffff
	.align		4
        /*0008*/ 	.word	index@(_Z18printStructByValue6Simple)
	.align		4
        /*000c*/ 	.word	index@(vprintf)
	.align		4
        /*0010*/ 	.word	0x00000000
	.align		4
        /*0014*/ 	.word	0xfffffffe
	.align		4
        /*0018*/ 	.word	0x00000000
	.align		4
        /*001c*/ 	.word	0xfffffffd
	.align		4
        /*0020*/ 	.word	0x00000000
	.align		4
        /*0024*/ 	.word	0xfffffffc


//--------------------- .nv.constant4             --------------------------
	.section	.nv.constant4,"a",@progbits
	.align	8
	.align		8
.nv.constant4:
        /*0000*/ 	.dword	vprintf
	.align		8
        /*0008*/ 	.dword	$str


//--------------------- .text._Z18printStructByValue6Simple --------------------------
	.section	.text._Z18printStructByValue6Simple,"ax",@progbits
	.align	128
        .global         _Z18printStructByValue6Simple
        .type           _Z18printStructByValue6Simple,@function
        .size           _Z18printStructByValue6Simple,(.L_x_2 - _Z18printStructByValue6Simple)
        .other          _Z18printStructByValue6Simple,@"STO_CUDA_ENTRY STV_DEFAULT"
_Z18printStructByValue6Simple:
.text._Z18printStructByValue6Simple:
[----:B------:R-:W0:Y:S08]  /*0000*/  LDC R1, c[0x0][0x37c] ;  /* 0x0000df00ff017b82 */ /* 0x000e300000000800 */
[----:B------:R-:W1:Y:S01]  /*0010*/  LDC.64 R10, c[0x0][0x380] ;  /* 0x0000e000ff0a7b82 */ /* 0x000e620000000a00 */
[----:B0-----:R-:W-:Y:S01]  /*0020*/  VIADD R1, R1, 0xfffffff0 ;  /* 0xfffffff001017836 */ /* 0x001fe20000000000 */
[----:B------:R-:W-:Y:S01]  /*0030*/  MOV R0, 0x0 ;  /* 0x0000000000007802 */ /* 0x000fe20000000f00 */
[----:B------:R-:W0:Y:S01]  /*0040*/  LDCU UR4, c[0x0][0x2f8] ;  /* 0x00005f00ff0477ac */ /* 0x000e220008000800 */
[----:B------:R-:W2:Y:S04]  /*0050*/  LDCU.64 UR6, c[0x4][0x8] ;  /* 0x01000100ff0677ac */ /* 0x000ea80008000a00 */
[----:B------:R3:W4:Y:S01]  /*0060*/  LDC.64 R8, c[0x4][R0] ;  /* 0x0100000000087b82 */ /* 0x0007220000000a00 */
[----:B------:R-:W5:Y:S01]  /*0070*/  LDCU UR5, c[0x0][0x2fc] ;  /* 0x00005f80ff0577ac */ /* 0x000f620008000800 */
[----:B0-----:R-:W-:Y:S01]  /*0080*/  IADD3 R6, P0, PT, R1, UR4, RZ ;  /* 0x0000000401067c10 */ /* 0x001fe2000ff1e0ff */
[----:B-1----:R-:W0:Y:S01]  /*0090*/  F2F.F64.F32 R2, R11 ;  /* 0x0000000b00027310 */ /* 0x002e220000201800 */
[----:B------:R3:W-:Y:S01]  /*00a0*/  STL [R1], R10 ;  /* 0x0000000a01007387 */ /* 0x0007e20000100800 */
[----:B--2---:R-:W-:Y:S01]  /*00b0*/  IMAD.U32 R4, RZ, RZ, UR6 ;  /* 0x00000006ff047e24 */ /* 0x004fe2000f8e00ff */
[----:B------:R-:W-:Y:S01]  /*00c0*/  MOV R5, UR7 ;  /* 0x0000000700057c02 */ /* 0x000fe20008000f00 */
[----:B-----5:R-:W-:Y:S01]  /*00d0*/  IMAD.X R7, RZ, RZ, UR5, P0 ;  /* 0x00000005ff077e24 */ /* 0x020fe200080e06ff */
[----:B0-----:R3:W-:Y:S07]  /*00e0*/  STL.64 [R1+0x8], R2 ;  /* 0x0000080201007387 */ /* 0x0017ee0000100a00 */
[----:B------:R-:W-:-:S07]  /*00f0*/  LEPC R20, `(.L_x_0) ;  /* 0x000000001014794e */ /* 0x000fce0000000000 */
[----:B---34-:R-:W-:Y:S05]  /*0100*/  CALL.ABS.NOINC R8 ;  /* 0x0000000008007343 */ /* 0x018fea0003c00000 */
.L_x_0:
[----:B------:R-:W-:Y:S05]  /*0110*/  EXIT ;  /* 0x000000000000794d */ /* 0x000fea0003800000 */
.L_x_1:
[----:B------:R-:W-:-:S00]  /*0120*/  BRA `(.L_x_1) ;  /* 0xfffffffc00fc7947 */ /* 0x000fc0000383ffff */
[----:B------:R-:W-:-:S00]  /*0130*/  NOP ;  /* 0x0000000000007918 */ /* 0x000fc00000000000 */
        /* <DEDUP_REMOVED lines=12> */
.L_x_2:


//--------------------- .nv.global.init           --------------------------
	.section	.nv.global.init,"aw",@progbits
.nv.global.init:
	.type		$str,@object
	.size		$str,(.L_0 - $str)
$str:
        /*0000*/ 	.byte	0x44, 0x65, 0x76, 0x69, 0x63, 0x65, 0x3a, 0x20, 0x72, 0x65, 0x63, 0x65, 0x69, 0x76, 0x65, 0x64
        /*0010*/ 	.byte	0x20, 0x73, 0x74, 0x72, 0x75, 0x63, 0x74, 0x20, 0x77, 0x69, 0x74, 0x68, 0x20, 0x61, 0x20, 0x3d
        /*0020*/ 	.byte	0x20, 0x25, 0x64, 0x2c, 0x20, 0x62, 0x20, 0x3d, 0x20, 0x25, 0x66, 0x0a, 0x00
.L_0:


//--------------------- .nv.shared.reserved.0     --------------------------
	.section	.nv.shared.reserved.0,"aw",@nobits
	.weak		__nv_reservedSMEM_offset_0_alias
	.size		__nv_reservedSMEM_offset_0_alias, 0, 64
	.other		__nv_reservedSMEM_offset_0_alias,@"STO_CUDA_RESERVED_SHARED STV_DEFAULT"
__nv_reservedSMEM_offset_0_alias:
	.zero		0
	.zero		64


//--------------------- .nv.constant0._Z18printStructByValue6Simple --------------------------
	.section	.nv.constant0._Z18printStructByValue6Simple,"a",@progbits
	.sectionflags	@""
	.align	4
.nv.constant0._Z18printStructByValue6Simple:
	.zero		904


//--------------------- SYMBOLS --------------------------

	.type		.nv.reservedSmem.offset0,@object
	.size		.nv.reservedSmem.offset0,0x4
	.type		vprintf,@function
